//
// Generated by NVIDIA NVVM Compiler
//
// Compiler Build ID: CL-36424714
// Cuda compilation tools, release 13.0, V13.0.88
// Based on NVVM 20.0.0
//

.version 9.0
.target sm_100
.address_size 64

	// .globl	apply_galois_automorphism

.visible .entry apply_galois_automorphism(
	.param .u64 .ptr .align 1 apply_galois_automorphism_param_0,
	.param .u64 .ptr .align 1 apply_galois_automorphism_param_1,
	.param .u64 .ptr .align 1 apply_galois_automorphism_param_2,
	.param .u64 .ptr .align 1 apply_galois_automorphism_param_3,
	.param .u32 apply_galois_automorphism_param_4,
	.param .u32 apply_galois_automorphism_param_5
)
{
	.reg .pred 	%p<5>;
	.reg .b32 	%r<16>;
	.reg .b64 	%rd<23>;

	ld.param.u64 	%rd4, [apply_galois_automorphism_param_0];
	ld.param.u64 	%rd5, [apply_galois_automorphism_param_1];
	ld.param.u64 	%rd6, [apply_galois_automorphism_param_2];
	ld.param.u64 	%rd7, [apply_galois_automorphism_param_3];
	ld.param.u32 	%r5, [apply_galois_automorphism_param_4];
	ld.param.u32 	%r6, [apply_galois_automorphism_param_5];
	mov.u32 	%r7, %ctaid.x;
	mov.u32 	%r8, %ntid.x;
	mov.u32 	%r9, %tid.x;
	mad.lo.s32 	%r1, %r7, %r8, %r9;
	mul.lo.s32 	%r10, %r6, %r5;
	setp.ge.u32 	%p1, %r1, %r10;
	@%p1 bra 	$L__BB0_4;
	cvta.to.global.u64 	%rd8, %rd6;
	cvta.to.global.u64 	%rd9, %rd4;
	div.u32 	%r3, %r1, %r5;
	mul.lo.s32 	%r4, %r3, %r5;
	sub.s32 	%r2, %r1, %r4;
	mul.wide.u32 	%rd10, %r2, 4;
	add.s64 	%rd11, %rd8, %rd10;
	ld.global.u32 	%r11, [%rd11];
	shr.s32 	%r12, %r11, 31;
	xor.b32  	%r13, %r12, %r11;
	add.s32 	%r14, %r13, %r4;
	mul.wide.u32 	%rd12, %r14, 8;
	add.s64 	%rd13, %rd9, %rd12;
	ld.global.u64 	%rd22, [%rd13];
	setp.gt.s32 	%p2, %r11, -1;
	setp.eq.s64 	%p3, %rd22, 0;
	or.pred  	%p4, %p2, %p3;
	@%p4 bra 	$L__BB0_3;
	cvta.to.global.u64 	%rd15, %rd7;
	mul.wide.u32 	%rd16, %r3, 8;
	add.s64 	%rd17, %rd15, %rd16;
	ld.global.u64 	%rd18, [%rd17];
	sub.s64 	%rd22, %rd18, %rd22;
$L__BB0_3:
	add.s32 	%r15, %r4, %r2;
	cvta.to.global.u64 	%rd19, %rd5;
	mul.wide.u32 	%rd20, %r15, 8;
	add.s64 	%rd21, %rd19, %rd20;
	st.global.u64 	[%rd21], %rd22;
$L__BB0_4:
	ret;

}
	// .globl	rotate_with_key_switching
.visible .entry rotate_with_key_switching(
	.param .u64 .ptr .align 1 rotate_with_key_switching_param_0,
	.param .u64 .ptr .align 1 rotate_with_key_switching_param_1,
	.param .u64 .ptr .align 1 rotate_with_key_switching_param_2,
	.param .u64 .ptr .align 1 rotate_with_key_switching_param_3,
	.param .u64 .ptr .align 1 rotate_with_key_switching_param_4,
	.param .u32 rotate_with_key_switching_param_5,
	.param .u32 rotate_with_key_switching_param_6
)
{


	ret;

}


// ===== COMPILED SASS (sm_100) =====

	.target	sm_100

	.elftype	@"ET_EXEC"


//--------------------- .note.nv.tkinfo           --------------------------
	.section	.note.nv.tkinfo,"",@"SHT_NOTE"
	.sectionflags	@"SHF_NOTE_NV_TKINFO"
	.tkinfo
        /*0018*/ 	.word	0x00000002
        /*0030*/ 	.string	""
        /*0030*/ 	.string	"ptxas"
        /*0030*/ 	.string	"Cuda compilation tools, release 13.0, V13.0.88"
        /*0030*/ 	.string	"Build cuda_13.0.r13.0/compiler.36424714_0"
        /*0030*/ 	.string	"-arch sm_100 -m 64 "



//--------------------- .note.nv.cuinfo           --------------------------
	.section	.note.nv.cuinfo,"",@"SHT_NOTE"
	.sectionflags	@"SHF_NOTE_NV_CUINFO"
        /*0018*/ 	.short	0x0002
        /*001a*/ 	.short	0x0064
        /*001c*/ 	.short	0x0082
	.zero		2


//--------------------- .nv.info                  --------------------------
	.section	.nv.info,"",@"SHT_CUDA_INFO"
	.align	4


	//----- nvinfo : EIATTR_REGCOUNT
	.align		4
        /*0000*/ 	.byte	0x04, 0x2f
        /*0002*/ 	.short	(.L_1 - .L_0)
	.align		4
.L_0:
        /*0004*/ 	.word	index@(apply_galois_automorphism)
        /*0008*/ 	.word	0x0000000c


	//----- nvinfo : EIATTR_FRAME_SIZE
	.align		4
.L_1:
        /*000c*/ 	.byte	0x04, 0x11
        /*000e*/ 	.short	(.L_3 - .L_2)
	.align		4
.L_2:
        /*0010*/ 	.word	index@(apply_galois_automorphism)
        /*0014*/ 	.word	0x00000000


	//----- nvinfo : EIATTR_REGCOUNT
	.align		4
.L_3:
        /*0018*/ 	.byte	0x04, 0x2f
        /*001a*/ 	.short	(.L_5 - .L_4)
	.align		4
.L_4:
        /*001c*/ 	.word	index@(rotate_with_key_switching)
        /*0020*/ 	.word	0x00000004


	//----- nvinfo : EIATTR_FRAME_SIZE
	.align		4
.L_5:
        /*0024*/ 	.byte	0x04, 0x11
        /*0026*/ 	.short	(.L_7 - .L_6)
	.align		4
.L_6:
        /*0028*/ 	.word	index@(rotate_with_key_switching)
        /*002c*/ 	.word	0x00000000


	//----- nvinfo : EIATTR_MIN_STACK_SIZE
	.align		4
.L_7:
        /*0030*/ 	.byte	0x04, 0x12
        /*0032*/ 	.short	(.L_9 - .L_8)
	.align		4
.L_8:
        /*0034*/ 	.word	index@(rotate_with_key_switching)
        /*0038*/ 	.word	0x00000000


	//----- nvinfo : EIATTR_MIN_STACK_SIZE
	.align		4
.L_9:
        /*003c*/ 	.byte	0x04, 0x12
        /*003e*/ 	.short	(.L_11 - .L_10)
	.align		4
.L_10:
        /*0040*/ 	.word	index@(apply_galois_automorphism)
        /*0044*/ 	.word	0x00000000
.L_11:


//--------------------- .nv.compat                --------------------------
	.section	.nv.compat,"",@"SHT_CUDA_COMPAT_INFO"
	.align	4
        /*0000*/ 	.byte	0x02, 0x09, 0x00, 0x00, 0x02, 0x02, 0x01, 0x00, 0x02, 0x05, 0x05, 0x00, 0x03, 0x07, 0x01, 0x01
        /*0010*/ 	.byte	0x02, 0x03, 0x00, 0x00, 0x02, 0x06, 0x01, 0x00, 0x04, 0x0b, 0x08, 0x00, 0x09, 0x00, 0x00, 0x00
        /*0020*/ 	.byte	0x00, 0x00, 0x00, 0x00


//--------------------- .nv.info.rotate_with_key_switching --------------------------
	.section	.nv.info.rotate_with_key_switching,"",@"SHT_CUDA_INFO"
	.sectionflags	@""
	.align	4


	//----- nvinfo : EIATTR_CUDA_API_VERSION
	.align		4
        /*0000*/ 	.byte	0x04, 0x37
        /*0002*/ 	.short	(.L_13 - .L_12)
.L_12:
        /*0004*/ 	.word	0x00000082


	//----- nvinfo : EIATTR_KPARAM_INFO
	.align		4
.L_13:
        /*0008*/ 	.byte	0x04, 0x17
        /*000a*/ 	.short	(.L_15 - .L_14)
.L_14:
        /*000c*/ 	.word	0x00000000
        /*0010*/ 	.short	0x0006
        /*0012*/ 	.short	0x002c
        /*0014*/ 	.byte	0x00, 0xf0, 0x11, 0x00


	//----- nvinfo : EIATTR_KPARAM_INFO
	.align		4
.L_15:
        /*0018*/ 	.byte	0x04, 0x17
        /*001a*/ 	.short	(.L_17 - .L_16)
.L_16:
        /*001c*/ 	.word	0x00000000
        /*0020*/ 	.short	0x0005
        /*0022*/ 	.short	0x0028
        /*0024*/ 	.byte	0x00, 0xf0, 0x11, 0x00


	//----- nvinfo : EIATTR_KPARAM_INFO
	.align		4
.L_17:
        /*0028*/ 	.byte	0x04, 0x17
        /*002a*/ 	.short	(.L_19 - .L_18)
.L_18:
        /*002c*/ 	.word	0x00000000
        /*0030*/ 	.short	0x0004
        /*0032*/ 	.short	0x0020
        /*0034*/ 	.byte	0x00, 0xf5, 0x21, 0x00


	//----- nvinfo : EIATTR_KPARAM_INFO
	.align		4
.L_19:
        /*0038*/ 	.byte	0x04, 0x17
        /*003a*/ 	.short	(.L_21 - .L_20)
.L_20:
        /*003c*/ 	.word	0x00000000
        /*0040*/ 	.short	0x0003
        /*0042*/ 	.short	0x0018
        /*0044*/ 	.byte	0x00, 0xf5, 0x21, 0x00


	//----- nvinfo : EIATTR_KPARAM_INFO
	.align		4
.L_21:
        /*0048*/ 	.byte	0x04, 0x17
        /*004a*/ 	.short	(.L_23 - .L_22)
.L_22:
        /*004c*/ 	.word	0x00000000
        /*0050*/ 	.short	0x0002
        /*0052*/ 	.short	0x0010
        /*0054*/ 	.byte	0x00, 0xf5, 0x21, 0x00


	//----- nvinfo : EIATTR_KPARAM_INFO
	.align		4
.L_23:
        /*0058*/ 	.byte	0x04, 0x17
        /*005a*/ 	.short	(.L_25 - .L_24)
.L_24:
        /*005c*/ 	.word	0x00000000
        /*0060*/ 	.short	0x0001
        /*0062*/ 	.short	0x0008
        /*0064*/ 	.byte	0x00, 0xf5, 0x21, 0x00


	//----- nvinfo : EIATTR_KPARAM_INFO
	.align		4
.L_25:
        /*0068*/ 	.byte	0x04, 0x17
        /*006a*/ 	.short	(.L_27 - .L_26)
.L_26:
        /*006c*/ 	.word	0x00000000
        /*0070*/ 	.short	0x0000
        /*0072*/ 	.short	0x0000
        /*0074*/ 	.byte	0x00, 0xf5, 0x21, 0x00


	//----- nvinfo : EIATTR_SPARSE_MMA_MASK
	.align		4
.L_27:
        /*0078*/ 	.byte	0x03, 0x50
        /*007a*/ 	.short	0x0000


	//----- nvinfo : EIATTR_MAXREG_COUNT
	.align		4
        /*007c*/ 	.byte	0x03, 0x1b
        /*007e*/ 	.short	0x00ff


	//----- nvinfo : EIATTR_MERCURY_ISA_VERSION
	.align		4
        /*0080*/ 	.byte	0x03, 0x5f
        /*0082*/ 	.short	0x0101


	//----- nvinfo : EIATTR_VRC_CTA_INIT_COUNT
	.align		4
        /*0084*/ 	.byte	0x02, 0x4a
	.zero		1
	.zero		1


	//----- nvinfo : EIATTR_EXIT_INSTR_OFFSETS
	.align		4
        /*0088*/ 	.byte	0x04, 0x1c
        /*008a*/ 	.short	(.L_29 - .L_28)


	//   ....[0]....
.L_28:
        /*008c*/ 	.word	0x00000010


	//----- nvinfo : EIATTR_CBANK_PARAM_SIZE
	.align		4
.L_29:
        /*0090*/ 	.byte	0x03, 0x19
        /*0092*/ 	.short	0x0030


	//----- nvinfo : EIATTR_PARAM_CBANK
	.align		4
        /*0094*/ 	.byte	0x04, 0x0a
        /*0096*/ 	.short	(.L_31 - .L_30)
	.align		4
.L_30:
        /*0098*/ 	.word	index@(.nv.constant0.rotate_with_key_switching)
        /*009c*/ 	.short	0x0380
        /*009e*/ 	.short	0x0030


	//----- nvinfo : EIATTR_SW_WAR
	.align		4
.L_31:
        /*00a0*/ 	.byte	0x04, 0x36
        /*00a2*/ 	.short	(.L_33 - .L_32)
.L_32:
        /*00a4*/ 	.word	0x00000008
.L_33:


//--------------------- .nv.info.apply_galois_automorphism --------------------------
	.section	.nv.info.apply_galois_automorphism,"",@"SHT_CUDA_INFO"
	.sectionflags	@""
	.align	4


	//----- nvinfo : EIATTR_CUDA_API_VERSION
	.align		4
        /*0000*/ 	.byte	0x04, 0x37
        /*0002*/ 	.short	(.L_35 - .L_34)
.L_34:
        /*0004*/ 	.word	0x00000082


	//----- nvinfo : EIATTR_KPARAM_INFO
	.align		4
.L_35:
        /*0008*/ 	.byte	0x04, 0x17
        /*000a*/ 	.short	(.L_37 - .L_36)
.L_36:
        /*000c*/ 	.word	0x00000000
        /*0010*/ 	.short	0x0005
        /*0012*/ 	.short	0x0024
        /*0014*/ 	.byte	0x00, 0xf0, 0x11, 0x00


	//----- nvinfo : EIATTR_KPARAM_INFO
	.align		4
.L_37:
        /*0018*/ 	.byte	0x04, 0x17
        /*001a*/ 	.short	(.L_39 - .L_38)
.L_38:
        /*001c*/ 	.word	0x00000000
        /*0020*/ 	.short	0x0004
        /*0022*/ 	.short	0x0020
        /*0024*/ 	.byte	0x00, 0xf0, 0x11, 0x00


	//----- nvinfo : EIATTR_KPARAM_INFO
	.align		4
.L_39:
        /*0028*/ 	.byte	0x04, 0x17
        /*002a*/ 	.short	(.L_41 - .L_40)
.L_40:
        /*002c*/ 	.word	0x00000000
        /*0030*/ 	.short	0x0003
        /*0032*/ 	.short	0x0018
        /*0034*/ 	.byte	0x00, 0xf5, 0x21, 0x00


	//----- nvinfo : EIATTR_KPARAM_INFO
	.align		4
.L_41:
        /*0038*/ 	.byte	0x04, 0x17
        /*003a*/ 	.short	(.L_43 - .L_42)
.L_42:
        /*003c*/ 	.word	0x00000000
        /*0040*/ 	.short	0x0002
        /*0042*/ 	.short	0x0010
        /*0044*/ 	.byte	0x00, 0xf5, 0x21, 0x00


	//----- nvinfo : EIATTR_KPARAM_INFO
	.align		4
.L_43:
        /*0048*/ 	.byte	0x04, 0x17
        /*004a*/ 	.short	(.L_45 - .L_44)
.L_44:
        /*004c*/ 	.word	0x00000000
        /*0050*/ 	.short	0x0001
        /*0052*/ 	.short	0x0008
        /*0054*/ 	.byte	0x00, 0xf5, 0x21, 0x00


	//----- nvinfo : EIATTR_KPARAM_INFO
	.align		4
.L_45:
        /*0058*/ 	.byte	0x04, 0x17
        /*005a*/ 	.short	(.L_47 - .L_46)
.L_46:
        /*005c*/ 	.word	0x00000000
        /*0060*/ 	.short	0x0000
        /*0062*/ 	.short	0x0000
        /*0064*/ 	.byte	0x00, 0xf5, 0x21, 0x00


	//----- nvinfo : EIATTR_SPARSE_MMA_MASK
	.align		4
.L_47:
        /*0068*/ 	.byte	0x03, 0x50
        /*006a*/ 	.short	0x0000


	//----- nvinfo : EIATTR_MAXREG_COUNT
	.align		4
        /*006c*/ 	.byte	0x03, 0x1b
        /*006e*/ 	.short	0x00ff


	//----- nvinfo : EIATTR_MERCURY_ISA_VERSION
	.align		4
        /*0070*/ 	.byte	0x03, 0x5f
        /*0072*/ 	.short	0x0101


	//----- nvinfo : EIATTR_VRC_CTA_INIT_COUNT
	.align		4
        /*0074*/ 	.byte	0x02, 0x4a
	.zero		1
	.zero		1


	//----- nvinfo : EIATTR_EXIT_INSTR_OFFSETS
	.align		4
        /*0078*/ 	.byte	0x04, 0x1c
        /*007a*/ 	.short	(.L_49 - .L_48)


	//   ....[0]....
.L_48:
        /*007c*/ 	.word	0x00000080


	//   ....[1]....
        /*0080*/ 	.word	0x00000370


	//----- nvinfo : EIATTR_CRS_STACK_SIZE
	.align		4
.L_49:
        /*0084*/ 	.byte	0x04, 0x1e
        /*0086*/ 	.short	(.L_51 - .L_50)
.L_50:
        /*0088*/ 	.word	0x00000000


	//----- nvinfo : EIATTR_CBANK_PARAM_SIZE
	.align		4
.L_51:
        /*008c*/ 	.byte	0x03, 0x19
        /*008e*/ 	.short	0x0028


	//----- nvinfo : EIATTR_PARAM_CBANK
	.align		4
        /*0090*/ 	.byte	0x04, 0x0a
        /*0092*/ 	.short	(.L_53 - .L_52)
	.align		4
.L_52:
        /*0094*/ 	.word	index@(.nv.constant0.apply_galois_automorphism)
        /*0098*/ 	.short	0x0380
        /*009a*/ 	.short	0x0028


	//----- nvinfo : EIATTR_SW_WAR
	.align		4
.L_53:
        /*009c*/ 	.byte	0x04, 0x36
        /*009e*/ 	.short	(.L_55 - .L_54)
.L_54:
        /*00a0*/ 	.word	0x00000008
.L_55:


//--------------------- .nv.callgraph             --------------------------
	.section	.nv.callgraph,"",@"SHT_CUDA_CALLGRAPH"
	.align	4
	.sectionentsize	8
	.align		4
        /*0000*/ 	.word	0x00000000
	.align		4
        /*0004*/ 	.word	0xffffffff
	.align		4
        /*0008*/ 	.word	0x00000000
	.align		4
        /*000c*/ 	.word	0xfffffffe
	.align		4
        /*0010*/ 	.word	0x00000000
	.align		4
        /*0014*/ 	.word	0xfffffffd
	.align		4
        /*0018*/ 	.word	0x00000000
	.align		4
        /*001c*/ 	.word	0xfffffffc


//--------------------- .text.rotate_with_key_switching --------------------------
	.section	.text.rotate_with_key_switching,"ax",@progbits
	.align	128
        .global         rotate_with_key_switching
        .type           rotate_with_key_switching,@function
        .size           rotate_with_key_switching,(.L_x_4 - rotate_with_key_switching)
        .other          rotate_with_key_switching,@"STO_CUDA_ENTRY STV_DEFAULT"
rotate_with_key_switching:
.text.rotate_with_key_switching:
[----:B------:R-:W-:Y:S01]  /*0000*/  LDC R1, c[0x0][0x37c] ;  /* 0x0000df00ff017b82 */ /* 0x000fe20000000800 */
[----:B------:R-:W-:Y:S05]  /*0010*/  EXIT ;  /* 0x000000000000794d */ /* 0x000fea0003800000 */
.L_x_0:
[----:B------:R-:W-:-:S00]  /*0020*/  BRA `(.L_x_0) ;  /* 0xfffffffc00fc7947 */ /* 0x000fc0000383ffff */
[----:B------:R-:W-:-:S00]  /*0030*/  NOP ;  /* 0x0000000000007918 */ /* 0x000fc00000000000 */
        /* <DEDUP_REMOVED lines=12> */
.L_x_4:


//--------------------- .text.apply_galois_automorphism --------------------------
	.section	.text.apply_galois_automorphism,"ax",@progbits
	.align	128
        .global         apply_galois_automorphism
        .type           apply_galois_automorphism,@function
        .size           apply_galois_automorphism,(.L_x_5 - apply_galois_automorphism)
        .other          apply_galois_automorphism,@"STO_CUDA_ENTRY STV_DEFAULT"
apply_galois_automorphism:
.text.apply_galois_automorphism:
[----:B------:R-:W-:Y:S01]  /*0000*/  LDC R1, c[0x0][0x37c] ;  /* 0x0000df00ff017b82 */ /* 0x000fe20000000800 */
[----:B------:R-:W0:Y:S07]  /*0010*/  S2R R3, SR_TID.X ;  /* 0x0000000000037919 */ /* 0x000e2e0000002100 */
[----:B------:R-:W0:Y:S01]  /*0020*/  S2UR UR5, SR_CTAID.X ;  /* 0x00000000000579c3 */ /* 0x000e220000002500 */
[----:B------:R-:W1:Y:S07]  /*0030*/  LDCU.64 UR6, c[0x0][0x3a0] ;  /* 0x00007400ff0677ac */ /* 0x000e6e0008000a00 */
[----:B------:R-:W0:Y:S01]  /*0040*/  LDC R0, c[0x0][0x360] ;  /* 0x0000d800ff007b82 */ /* 0x000e220000000800 */
[----:B-1----:R-:W-:Y:S01]  /*0050*/  UIMAD UR4, UR7, UR6, URZ ;  /* 0x00000006070472a4 */ /* 0x002fe2000f8e02ff */
[----:B0-----:R-:W-:-:S05]  /*0060*/  IMAD R0, R0, UR5, R3 ;  /* 0x0000000500007c24 */ /* 0x001fca000f8e0203 */
[----:B------:R-:W-:-:S13]  /*0070*/  ISETP.GE.U32.AND P0, PT, R0, UR4, PT ;  /* 0x0000000400007c0c */ /* 0x000fda000bf06070 */
[----:B------:R-:W-:Y:S05]  /*0080*/  @P0 EXIT ;  /* 0x000000000000094d */ /* 0x000fea0003800000 */
[----:B------:R-:W0:Y:S01]  /*0090*/  I2F.U32.RP R4, UR6 ;  /* 0x0000000600047d06 */ /* 0x000e220008209000 */
[----:B------:R-:W-:Y:S01]  /*00a0*/  ISETP.NE.U32.AND P2, PT, RZ, UR6, PT ;  /* 0x00000006ff007c0c */ /* 0x000fe2000bf45070 */
[----:B------:R-:W1:Y:S06]  /*00b0*/  LDCU.64 UR4, c[0x0][0x358] ;  /* 0x00006b00ff0477ac */ /* 0x000e6c0008000a00 */
[----:B0-----:R-:W0:Y:S02]  /*00c0*/  MUFU.RCP R4, R4 ;  /* 0x0000000400047308 */ /* 0x001e240000001000 */
[----:B0-----:R-:W-:-:S06]  /*00d0*/  IADD3 R2, PT, PT, R4, 0xffffffe, RZ ;  /* 0x0ffffffe04027810 */ /* 0x001fcc0007ffe0ff */
[----:B------:R0:W2:Y:S02]  /*00e0*/  F2I.FTZ.U32.TRUNC.NTZ R3, R2 ;  /* 0x0000000200037305 */ /* 0x0000a4000021f000 */
[----:B0-----:R-:W-:Y:S01]  /*00f0*/  IMAD.MOV.U32 R2, RZ, RZ, RZ ;  /* 0x000000ffff027224 */ /* 0x001fe200078e00ff */
[----:B--2---:R-:W-:-:S05]  /*0100*/  IADD3 R5, PT, PT, RZ, -R3, RZ ;  /* 0x80000003ff057210 */ /* 0x004fca0007ffe0ff */
[----:B------:R-:W-:-:S04]  /*0110*/  IMAD R5, R5, UR6, RZ ;  /* 0x0000000605057c24 */ /* 0x000fc8000f8e02ff */
[----:B------:R-:W-:-:S06]  /*0120*/  IMAD.HI.U32 R3, R3, R5, R2 ;  /* 0x0000000503037227 */ /* 0x000fcc00078e0002 */
[----:B------:R-:W-:-:S05]  /*0130*/  IMAD.HI.U32 R9, R3, R0, RZ ;  /* 0x0000000003097227 */ /* 0x000fca00078e00ff */
[----:B------:R-:W-:-:S05]  /*0140*/  IADD3 R3, PT, PT, -R9, RZ, RZ ;  /* 0x000000ff09037210 */ /* 0x000fca0007ffe1ff */
[----:B------:R-:W-:-:S05]  /*0150*/  IMAD R3, R3, UR6, R0 ;  /* 0x0000000603037c24 */ /* 0x000fca000f8e0200 */
[----:B------:R-:W-:-:S13]  /*0160*/  ISETP.GE.U32.AND P0, PT, R3, UR6, PT ;  /* 0x0000000603007c0c */ /* 0x000fda000bf06070 */
[----:B------:R-:W-:Y:S01]  /*0170*/  @P0 VIADD R3, R3, -UR6 ;  /* 0x8000000603030c36 */ /* 0x000fe20008000000 */
[----:B------:R-:W-:-:S04]  /*0180*/  @P0 IADD3 R9, PT, PT, R9, 0x1, RZ ;  /* 0x0000000109090810 */ /* 0x000fc80007ffe0ff */
[----:B------:R-:W-:Y:S02]  /*0190*/  ISETP.GE.U32.AND P1, PT, R3, UR6, PT ;  /* 0x0000000603007c0c */ /* 0x000fe4000bf26070 */
[----:B------:R-:W0:Y:S11]  /*01a0*/  LDC.64 R2, c[0x0][0x390] ;  /* 0x0000e400ff027b82 */ /* 0x000e360000000a00 */
[----:B------:R-:W-:Y:S01]  /*01b0*/  @P1 VIADD R9, R9, 0x1 ;  /* 0x0000000109091836 */ /* 0x000fe20000000000 */
[----:B------:R-:W-:-:S04]  /*01c0*/  @!P2 LOP3.LUT R9, RZ, UR6, RZ, 0x33, !PT ;  /* 0x00000006ff09ac12 */ /* 0x000fc8000f8e33ff */
[----:B------:R-:W-:-:S05]  /*01d0*/  IADD3 R5, PT, PT, -R9, RZ, RZ ;  /* 0x000000ff09057210 */ /* 0x000fca0007ffe1ff */
[----:B------:R-:W-:-:S04]  /*01e0*/  IMAD R5, R5, UR6, R0 ;  /* 0x0000000605057c24 */ /* 0x000fc8000f8e0200 */
[----:B0-----:R-:W-:Y:S02]  /*01f0*/  IMAD.WIDE.U32 R2, R5, 0x4, R2 ;  /* 0x0000000405027825 */ /* 0x001fe400078e0002 */
[----:B------:R-:W0:Y:S04]  /*0200*/  LDC.64 R4, c[0x0][0x380] ;  /* 0x0000e000ff047b82 */ /* 0x000e280000000a00 */
[----:B-1----:R-:W2:Y:S02]  /*0210*/  LDG.E R2, desc[UR4][R2.64] ;  /* 0x0000000402027981 */ /* 0x002ea4000c1e1900 */
[----:B--2---:R-:W-:-:S04]  /*0220*/  SHF.R.S32.HI R7, RZ, 0x1f, R2 ;  /* 0x0000001fff077819 */ /* 0x004fc80000011402 */
[----:B------:R-:W-:-:S05]  /*0230*/  LOP3.LUT R6, R7, R2, RZ, 0x3c, !PT ;  /* 0x0000000207067212 */ /* 0x000fca00078e3cff */
[----:B------:R-:W-:-:S04]  /*0240*/  IMAD R7, R9, UR6, R6 ;  /* 0x0000000609077c24 */ /* 0x000fc8000f8e0206 */
[----:B0-----:R-:W-:Y:S02]  /*0250*/  IMAD.WIDE.U32 R4, R7, 0x8, R4 ;  /* 0x0000000807047825 */ /* 0x001fe400078e0004 */
[----:B------:R-:W0:Y:S04]  /*0260*/  LDC.64 R6, c[0x0][0x388] ;  /* 0x0000e200ff067b82 */ /* 0x000e280000000a00 */
[----:B------:R-:W2:Y:S01]  /*0270*/  LDG.E.64 R4, desc[UR4][R4.64] ;  /* 0x0000000404047981 */ /* 0x000ea2000c1e1b00 */
[----:B------:R-:W-:Y:S01]  /*0280*/  BSSY.RECONVERGENT B0, `(.L_x_1) ;  /* 0x000000b000007945 */ /* 0x000fe20003800200 */
[----:B0-----:R-:W-:Y:S01]  /*0290*/  IMAD.WIDE.U32 R6, R0, 0x8, R6 ;  /* 0x0000000800067825 */ /* 0x001fe200078e0006 */
[----:B--2---:R-:W-:-:S04]  /*02a0*/  ISETP.NE.U32.AND P0, PT, R4, RZ, PT ;  /* 0x000000ff0400720c */ /* 0x004fc80003f05070 */
[----:B------:R-:W-:-:S04]  /*02b0*/  ISETP.NE.AND.EX P0, PT, R5, RZ, PT, P0 ;  /* 0x000000ff0500720c */ /* 0x000fc80003f05300 */
[----:B------:R-:W-:-:S13]  /*02c0*/  ISETP.GT.OR P0, PT, R2, -0x1, !P0 ;  /* 0xffffffff0200780c */ /* 0x000fda0004704670 */
[----:B------:R-:W-:Y:S05]  /*02d0*/  @P0 BRA `(.L_x_2) ;  /* 0x0000000000140947 */ /* 0x000fea0003800000 */
[----:B------:R-:W0:Y:S02]  /*02e0*/  LDC.64 R2, c[0x0][0x398] ;  /* 0x0000e600ff027b82 */ /* 0x000e240000000a00 */
[----:B0-----:R-:W-:-:S06]  /*02f0*/  IMAD.WIDE.U32 R2, R9, 0x8, R2 ;  /* 0x0000000809027825 */ /* 0x001fcc00078e0002 */
[----:B------:R-:W2:Y:S02]  /*0300*/  LDG.E.64 R2, desc[UR4][R2.64] ;  /* 0x0000000402027981 */ /* 0x000ea4000c1e1b00 */
[----:B--2---:R-:W-:-:S05]  /*0310*/  IADD3 R4, P0, PT, R2, -R4, RZ ;  /* 0x8000000402047210 */ /* 0x004fca0007f1e0ff */
[----:B------:R-:W-:-:S08]  /*0320*/  IMAD.X R5, R3, 0x1, ~R5, P0 ;  /* 0x0000000103057824 */ /* 0x000fd000000e0e05 */
.L_x_2:
[----:B------:R-:W-:Y:S05]  /*0330*/  BSYNC.RECONVERGENT B0 ;  /* 0x0000000000007941 */ /* 0x000fea0003800200 */
.L_x_1:
[----:B------:R-:W-:Y:S01]  /*0340*/  MOV R2, R4 ;  /* 0x0000000400027202 */ /* 0x000fe20000000f00 */
[----:B------:R-:W-:-:S05]  /*0350*/  IMAD.MOV.U32 R3, RZ, RZ, R5 ;  /* 0x000000ffff037224 */ /* 0x000fca00078e0005 */
[----:B------:R-:W-:Y:S01]  /*0360*/  STG.E.64 desc[UR4][R6.64], R2 ;  /* 0x0000000206007986 */ /* 0x000fe2000c101b04 */
[----:B------:R-:W-:Y:S05]  /*0370*/  EXIT ;  /* 0x000000000000794d */ /* 0x000fea0003800000 */
.L_x_3:
        /* <DEDUP_REMOVED lines=16> */
.L_x_5:


//--------------------- .nv.shared.reserved.0     --------------------------
	.section	.nv.shared.reserved.0,"aw",@nobits
	.weak		__nv_reservedSMEM_offset_0_alias
	.size		__nv_reservedSMEM_offset_0_alias, 0, 64
	.other		__nv_reservedSMEM_offset_0_alias,@"STO_CUDA_RESERVED_SHARED STV_DEFAULT"
__nv_reservedSMEM_offset_0_alias:
	.zero		0
	.zero		64


//--------------------- .nv.constant0.rotate_with_key_switching --------------------------
	.section	.nv.constant0.rotate_with_key_switching,"a",@progbits
	.sectionflags	@""
	.align	4
.nv.constant0.rotate_with_key_switching:
	.zero		944


//--------------------- .nv.constant0.apply_galois_automorphism --------------------------
	.section	.nv.constant0.apply_galois_automorphism,"a",@progbits
	.sectionflags	@""
	.align	4
.nv.constant0.apply_galois_automorphism:
	.zero		936


//--------------------- SYMBOLS --------------------------

	.type		.nv.reservedSmem.offset0,@object
	.size		.nv.reservedSmem.offset0,0x4
